//
// Generated by NVIDIA NVVM Compiler
//
// Compiler Build ID: CL-36424714
// Cuda compilation tools, release 13.0, V13.0.88
// Based on NVVM 20.0.0
//

.version 9.0
.target sm_100
.address_size 64

	// .globl	_Z21kernel_physics_updatePfif

.visible .entry _Z21kernel_physics_updatePfif(
	.param .u64 .ptr .align 1 _Z21kernel_physics_updatePfif_param_0,
	.param .u32 _Z21kernel_physics_updatePfif_param_1,
	.param .f32 _Z21kernel_physics_updatePfif_param_2
)
{
	.reg .pred 	%p<3>;
	.reg .b32 	%r<6>;
	.reg .b32 	%f<5>;
	.reg .b64 	%rd<5>;

	ld.param.u64 	%rd1, [_Z21kernel_physics_updatePfif_param_0];
	ld.param.u32 	%r2, [_Z21kernel_physics_updatePfif_param_1];
	ld.param.f32 	%f1, [_Z21kernel_physics_updatePfif_param_2];
	mov.u32 	%r3, %ctaid.x;
	mov.u32 	%r4, %ntid.x;
	mov.u32 	%r5, %tid.x;
	mad.lo.s32 	%r1, %r3, %r4, %r5;
	setp.ge.u32 	%p1, %r1, %r2;
	@%p1 bra 	$L__BB0_2;
	cvta.to.global.u64 	%rd2, %rd1;
	mul.wide.u32 	%rd3, %r1, 4;
	add.s64 	%rd4, %rd2, %rd3;
	ld.global.f32 	%f2, [%rd4];
	fma.rn.f32 	%f3, %f1, 0fC11CF5C3, %f2;
	setp.lt.f32 	%p2, %f3, 0f00000000;
	selp.f32 	%f4, 0f00000000, %f3, %p2;
	st.global.f32 	[%rd4], %f4;
$L__BB0_2:
	ret;

}


// ===== COMPILED SASS (sm_100) =====

	.target	sm_100

	.elftype	@"ET_EXEC"


//--------------------- .note.nv.tkinfo           --------------------------
	.section	.note.nv.tkinfo,"",@"SHT_NOTE"
	.sectionflags	@"SHF_NOTE_NV_TKINFO"
	.tkinfo
        /*0018*/ 	.word	0x00000002
        /*0030*/ 	.string	""
        /*0030*/ 	.string	"ptxas"
        /*0030*/ 	.string	"Cuda compilation tools, release 13.0, V13.0.88"
        /*0030*/ 	.string	"Build cuda_13.0.r13.0/compiler.36424714_0"
        /*0030*/ 	.string	"-arch sm_100 -m 64 "



//--------------------- .note.nv.cuinfo           --------------------------
	.section	.note.nv.cuinfo,"",@"SHT_NOTE"
	.sectionflags	@"SHF_NOTE_NV_CUINFO"
        /*0018*/ 	.short	0x0002
        /*001a*/ 	.short	0x0064
        /*001c*/ 	.short	0x0082
	.zero		2


//--------------------- .nv.info                  --------------------------
	.section	.nv.info,"",@"SHT_CUDA_INFO"
	.align	4


	//----- nvinfo : EIATTR_REGCOUNT
	.align		4
        /*0000*/ 	.byte	0x04, 0x2f
        /*0002*/ 	.short	(.L_1 - .L_0)
	.align		4
.L_0:
        /*0004*/ 	.word	index@(_Z21kernel_physics_updatePfif)
        /*0008*/ 	.word	0x00000008


	//----- nvinfo : EIATTR_FRAME_SIZE
	.align		4
.L_1:
        /*000c*/ 	.byte	0x04, 0x11
        /*000e*/ 	.short	(.L_3 - .L_2)
	.align		4
.L_2:
        /*0010*/ 	.word	index@(_Z21kernel_physics_updatePfif)
        /*0014*/ 	.word	0x00000000


	//----- nvinfo : EIATTR_MIN_STACK_SIZE
	.align		4
.L_3:
        /*0018*/ 	.byte	0x04, 0x12
        /*001a*/ 	.short	(.L_5 - .L_4)
	.align		4
.L_4:
        /*001c*/ 	.word	index@(_Z21kernel_physics_updatePfif)
        /*0020*/ 	.word	0x00000000
.L_5:


//--------------------- .nv.compat                --------------------------
	.section	.nv.compat,"",@"SHT_CUDA_COMPAT_INFO"
	.align	4
        /*0000*/ 	.byte	0x02, 0x09, 0x00, 0x00, 0x02, 0x02, 0x01, 0x00, 0x02, 0x05, 0x05, 0x00, 0x03, 0x07, 0x01, 0x01
        /*0010*/ 	.byte	0x02, 0x03, 0x00, 0x00, 0x02, 0x06, 0x01, 0x00, 0x04, 0x0b, 0x08, 0x00, 0x09, 0x00, 0x00, 0x00
        /*0020*/ 	.byte	0x00, 0x00, 0x00, 0x00


//--------------------- .nv.info._Z21kernel_physics_updatePfif --------------------------
	.section	.nv.info._Z21kernel_physics_updatePfif,"",@"SHT_CUDA_INFO"
	.sectionflags	@""
	.align	4


	//----- nvinfo : EIATTR_CUDA_API_VERSION
	.align		4
        /*0000*/ 	.byte	0x04, 0x37
        /*0002*/ 	.short	(.L_7 - .L_6)
.L_6:
        /*0004*/ 	.word	0x00000082


	//----- nvinfo : EIATTR_KPARAM_INFO
	.align		4
.L_7:
        /*0008*/ 	.byte	0x04, 0x17
        /*000a*/ 	.short	(.L_9 - .L_8)
.L_8:
        /*000c*/ 	.word	0x00000000
        /*0010*/ 	.short	0x0002
        /*0012*/ 	.short	0x000c
        /*0014*/ 	.byte	0x00, 0xf0, 0x11, 0x00


	//----- nvinfo : EIATTR_KPARAM_INFO
	.align		4
.L_9:
        /*0018*/ 	.byte	0x04, 0x17
        /*001a*/ 	.short	(.L_11 - .L_10)
.L_10:
        /*001c*/ 	.word	0x00000000
        /*0020*/ 	.short	0x0001
        /*0022*/ 	.short	0x0008
        /*0024*/ 	.byte	0x00, 0xf0, 0x11, 0x00


	//----- nvinfo : EIATTR_KPARAM_INFO
	.align		4
.L_11:
        /*0028*/ 	.byte	0x04, 0x17
        /*002a*/ 	.short	(.L_13 - .L_12)
.L_12:
        /*002c*/ 	.word	0x00000000
        /*0030*/ 	.short	0x0000
        /*0032*/ 	.short	0x0000
        /*0034*/ 	.byte	0x00, 0xf5, 0x21, 0x00


	//----- nvinfo : EIATTR_SPARSE_MMA_MASK
	.align		4
.L_13:
        /*0038*/ 	.byte	0x03, 0x50
        /*003a*/ 	.short	0x0000


	//----- nvinfo : EIATTR_MAXREG_COUNT
	.align		4
        /*003c*/ 	.byte	0x03, 0x1b
        /*003e*/ 	.short	0x00ff


	//----- nvinfo : EIATTR_MERCURY_ISA_VERSION
	.align		4
        /*0040*/ 	.byte	0x03, 0x5f
        /*0042*/ 	.short	0x0101


	//----- nvinfo : EIATTR_VRC_CTA_INIT_COUNT
	.align		4
        /*0044*/ 	.byte	0x02, 0x4a
	.zero		1
	.zero		1


	//----- nvinfo : EIATTR_EXIT_INSTR_OFFSETS
	.align		4
        /*0048*/ 	.byte	0x04, 0x1c
        /*004a*/ 	.short	(.L_15 - .L_14)


	//   ....[0]....
.L_14:
        /*004c*/ 	.word	0x00000070


	//   ....[1]....
        /*0050*/ 	.word	0x00000110


	//----- nvinfo : EIATTR_CBANK_PARAM_SIZE
	.align		4
.L_15:
        /*0054*/ 	.byte	0x03, 0x19
        /*0056*/ 	.short	0x0010


	//----- nvinfo : EIATTR_PARAM_CBANK
	.align		4
        /*0058*/ 	.byte	0x04, 0x0a
        /*005a*/ 	.short	(.L_17 - .L_16)
	.align		4
.L_16:
        /*005c*/ 	.word	index@(.nv.constant0._Z21kernel_physics_updatePfif)
        /*0060*/ 	.short	0x0380
        /*0062*/ 	.short	0x0010


	//----- nvinfo : EIATTR_SW_WAR
	.align		4
.L_17:
        /*0064*/ 	.byte	0x04, 0x36
        /*0066*/ 	.short	(.L_19 - .L_18)
.L_18:
        /*0068*/ 	.word	0x00000008
.L_19:


//--------------------- .nv.callgraph             --------------------------
	.section	.nv.callgraph,"",@"SHT_CUDA_CALLGRAPH"
	.align	4
	.sectionentsize	8
	.align		4
        /*0000*/ 	.word	0x00000000
	.align		4
        /*0004*/ 	.word	0xffffffff
	.align		4
        /*0008*/ 	.word	0x00000000
	.align		4
        /*000c*/ 	.word	0xfffffffe
	.align		4
        /*0010*/ 	.word	0x00000000
	.align		4
        /*0014*/ 	.word	0xfffffffd
	.align		4
        /*0018*/ 	.word	0x00000000
	.align		4
        /*001c*/ 	.word	0xfffffffc


//--------------------- .text._Z21kernel_physics_updatePfif --------------------------
	.section	.text._Z21kernel_physics_updatePfif,"ax",@progbits
	.align	128
        .global         _Z21kernel_physics_updatePfif
        .type           _Z21kernel_physics_updatePfif,@function
        .size           _Z21kernel_physics_updatePfif,(.L_x_1 - _Z21kernel_physics_updatePfif)
        .other          _Z21kernel_physics_updatePfif,@"STO_CUDA_ENTRY STV_DEFAULT"
_Z21kernel_physics_updatePfif:
.text._Z21kernel_physics_updatePfif:
[----:B------:R-:W-:Y:S01]  /*0000*/  LDC R1, c[0x0][0x37c] ;  /* 0x0000df00ff017b82 */ /* 0x000fe20000000800 */
[----:B------:R-:W0:Y:S07]  /*0010*/  S2R R0, SR_TID.X ;  /* 0x0000000000007919 */ /* 0x000e2e0000002100 */
[----:B------:R-:W0:Y:S01]  /*0020*/  S2UR UR4, SR_CTAID.X ;  /* 0x00000000000479c3 */ /* 0x000e220000002500 */
[----:B------:R-:W1:Y:S07]  /*0030*/  LDCU UR5, c[0x0][0x388] ;  /* 0x00007100ff0577ac */ /* 0x000e6e0008000800 */
[----:B------:R-:W0:Y:S02]  /*0040*/  LDC R5, c[0x0][0x360] ;  /* 0x0000d800ff057b82 */ /* 0x000e240000000800 */
[----:B0-----:R-:W-:-:S05]  /*0050*/  IMAD R5, R5, UR4, R0 ;  /* 0x0000000405057c24 */ /* 0x001fca000f8e0200 */
[----:B-1----:R-:W-:-:S13]  /*0060*/  ISETP.GE.U32.AND P0, PT, R5, UR5, PT ;  /* 0x0000000505007c0c */ /* 0x002fda000bf06070 */
[----:B------:R-:W-:Y:S05]  /*0070*/  @P0 EXIT ;  /* 0x000000000000094d */ /* 0x000fea0003800000 */
[----:B------:R-:W0:Y:S01]  /*0080*/  LDC.64 R2, c[0x0][0x380] ;  /* 0x0000e000ff027b82 */ /* 0x000e220000000a00 */
[----:B------:R-:W1:Y:S01]  /*0090*/  LDCU.64 UR4, c[0x0][0x358] ;  /* 0x00006b00ff0477ac */ /* 0x000e620008000a00 */
[----:B0-----:R-:W-:-:S06]  /*00a0*/  IMAD.WIDE.U32 R2, R5, 0x4, R2 ;  /* 0x0000000405027825 */ /* 0x001fcc00078e0002 */
[----:B------:R-:W0:Y:S01]  /*00b0*/  LDC R5, c[0x0][0x38c] ;  /* 0x0000e300ff057b82 */ /* 0x000e220000000800 */
[----:B-1----:R-:W0:Y:S02]  /*00c0*/  LDG.E R0, desc[UR4][R2.64] ;  /* 0x0000000402007981 */ /* 0x002e24000c1e1900 */
[----:B0-----:R-:W-:-:S05]  /*00d0*/  FFMA R0, R5, -9.8100004196166992188, R0 ;  /* 0xc11cf5c305007823 */ /* 0x001fca0000000000 */
[----:B------:R-:W-:-:S04]  /*00e0*/  FSETP.GEU.AND P0, PT, R0, RZ, PT ;  /* 0x000000ff0000720b */ /* 0x000fc80003f0e000 */
[----:B------:R-:W-:-:S05]  /*00f0*/  FSEL R5, R0, RZ, P0 ;  /* 0x000000ff00057208 */ /* 0x000fca0000000000 */
[----:B------:R-:W-:Y:S01]  /*0100*/  STG.E desc[UR4][R2.64], R5 ;  /* 0x0000000502007986 */ /* 0x000fe2000c101904 */
[----:B------:R-:W-:Y:S05]  /*0110*/  EXIT ;  /* 0x000000000000794d */ /* 0x000fea0003800000 */
.L_x_0:
[----:B------:R-:W-:-:S00]  /*0120*/  BRA `(.L_x_0) ;  /* 0xfffffffc00fc7947 */ /* 0x000fc0000383ffff */
[----:B------:R-:W-:-:S00]  /*0130*/  NOP ;  /* 0x0000000000007918 */ /* 0x000fc00000000000 */
        /* <DEDUP_REMOVED lines=12> */
.L_x_1:


//--------------------- .nv.shared.reserved.0     --------------------------
	.section	.nv.shared.reserved.0,"aw",@nobits
	.weak		__nv_reservedSMEM_offset_0_alias
	.size		__nv_reservedSMEM_offset_0_alias, 0, 64
	.other		__nv_reservedSMEM_offset_0_alias,@"STO_CUDA_RESERVED_SHARED STV_DEFAULT"
__nv_reservedSMEM_offset_0_alias:
	.zero		0
	.zero		64


//--------------------- .nv.constant0._Z21kernel_physics_updatePfif --------------------------
	.section	.nv.constant0._Z21kernel_physics_updatePfif,"a",@progbits
	.sectionflags	@""
	.align	4
.nv.constant0._Z21kernel_physics_updatePfif:
	.zero		912


//--------------------- SYMBOLS --------------------------

	.type		.nv.reservedSmem.offset0,@object
	.size		.nv.reservedSmem.offset0,0x4
